	.headerflags	@"EF_CUDA_TEXMODE_UNIFIED EF_CUDA_64BIT_ADDRESS EF_CUDA_ACCELERATORS EF_CUDA_SM90 EF_CUDA_VIRTUAL_SM(EF_CUDA_SM90)"
	.elftype	@"ET_EXEC"


//--------------------- .nv.info                  --------------------------
	.section	.nv.info,"",@"SHT_CUDA_INFO"
	.align	4


	//----- nvinfo : EIATTR_REGCOUNT
	.align		4
        /*0000*/ 	.byte	0x04, 0x2f
        /*0002*/ 	.short	(.L_1 - .L_0)
	.align		4
.L_0:
        /*0004*/ 	.word	index@(triton_poi_fused_add_8)
        /*0008*/ 	.word	0x00000012


	//----- nvinfo : EIATTR_MIN_STACK_SIZE
	.align		4
.L_1:
        /*000c*/ 	.byte	0x04, 0x12
        /*000e*/ 	.short	(.L_3 - .L_2)
	.align		4
.L_2:
        /*0010*/ 	.word	index@(triton_poi_fused_add_8)
        /*0014*/ 	.word	0x00000000


	//----- nvinfo : EIATTR_FRAME_SIZE
	.align		4
.L_3:
        /*0018*/ 	.byte	0x04, 0x11
        /*001a*/ 	.short	(.L_5 - .L_4)
	.align		4
.L_4:
        /*001c*/ 	.word	index@(triton_poi_fused_add_8)
        /*0020*/ 	.word	0x00000000


	//----- nvinfo : EIATTR_MIN_STACK_SIZE
	.align		4
.L_5:
        /*0024*/ 	.byte	0x04, 0x12
        /*0026*/ 	.short	(.L_7 - .L_6)
	.align		4
.L_6:
        /*0028*/ 	.word	index@(triton_poi_fused_add_8)
        /*002c*/ 	.word	0x00000000
.L_7:


//--------------------- .nv.info.triton_poi_fused_add_8 --------------------------
	.section	.nv.info.triton_poi_fused_add_8,"",@"SHT_CUDA_INFO"
	.sectionflags	@""
	.align	4


	//----- nvinfo : EIATTR_CUDA_API_VERSION
	.align		4
        /*0000*/ 	.byte	0x04, 0x37
        /*0002*/ 	.short	(.L_9 - .L_8)
.L_8:
        /*0004*/ 	.word	0x0000007c


	//----- nvinfo : EIATTR_KPARAM_INFO
	.align		4
.L_9:
        /*0008*/ 	.byte	0x04, 0x17
        /*000a*/ 	.short	(.L_11 - .L_10)
.L_10:
        /*000c*/ 	.word	0x00000000
        /*0010*/ 	.short	0x0004
        /*0012*/ 	.short	0x001c
        /*0014*/ 	.byte	0x00, 0xf0, 0x11, 0x00


	//----- nvinfo : EIATTR_KPARAM_INFO
	.align		4
.L_11:
        /*0018*/ 	.byte	0x04, 0x17
        /*001a*/ 	.short	(.L_13 - .L_12)
.L_12:
        /*001c*/ 	.word	0x00000000
        /*0020*/ 	.short	0x0003
        /*0022*/ 	.short	0x0018
        /*0024*/ 	.byte	0x00, 0xf0, 0x11, 0x00


	//----- nvinfo : EIATTR_KPARAM_INFO
	.align		4
.L_13:
        /*0028*/ 	.byte	0x04, 0x17
        /*002a*/ 	.short	(.L_15 - .L_14)
.L_14:
        /*002c*/ 	.word	0x00000000
        /*0030*/ 	.short	0x0002
        /*0032*/ 	.short	0x0010
        /*0034*/ 	.byte	0x00, 0xf4, 0x21, 0x00


	//----- nvinfo : EIATTR_KPARAM_INFO
	.align		4
.L_15:
        /*0038*/ 	.byte	0x04, 0x17
        /*003a*/ 	.short	(.L_17 - .L_16)
.L_16:
        /*003c*/ 	.word	0x00000000
        /*0040*/ 	.short	0x0001
        /*0042*/ 	.short	0x0008
        /*0044*/ 	.byte	0x00, 0xf4, 0x21, 0x00


	//----- nvinfo : EIATTR_KPARAM_INFO
	.align		4
.L_17:
        /*0048*/ 	.byte	0x04, 0x17
        /*004a*/ 	.short	(.L_19 - .L_18)
.L_18:
        /*004c*/ 	.word	0x00000000
        /*0050*/ 	.short	0x0000
        /*0052*/ 	.short	0x0000
        /*0054*/ 	.byte	0x00, 0xf4, 0x21, 0x00


	//----- nvinfo : EIATTR_SPARSE_MMA_MASK
	.align		4
.L_19:
        /*0058*/ 	.byte	0x03, 0x50
        /*005a*/ 	.short	0x0000


	//----- nvinfo : EIATTR_MAXREG_COUNT
	.align		4
        /*005c*/ 	.byte	0x03, 0x1b
        /*005e*/ 	.short	0x00ff


	//----- nvinfo : EIATTR_EXIT_INSTR_OFFSETS
	.align		4
        /*0060*/ 	.byte	0x04, 0x1c
        /*0062*/ 	.short	(.L_21 - .L_20)


	//   ....[0]....
.L_20:
        /*0064*/ 	.word	0x000003a0


	//   ....[1]....
        /*0068*/ 	.word	0x000003c0


	//----- nvinfo : EIATTR_REQNTID
	.align		4
.L_21:
        /*006c*/ 	.byte	0x04, 0x10
        /*006e*/ 	.short	(.L_23 - .L_22)
.L_22:
        /*0070*/ 	.word	0x00000080
        /*0074*/ 	.word	0x00000001
        /*0078*/ 	.word	0x00000001


	//----- nvinfo : EIATTR_CBANK_PARAM_SIZE
	.align		4
.L_23:
        /*007c*/ 	.byte	0x03, 0x19
        /*007e*/ 	.short	0x0020


	//----- nvinfo : EIATTR_PARAM_CBANK
	.align		4
        /*0080*/ 	.byte	0x04, 0x0a
        /*0082*/ 	.short	(.L_25 - .L_24)
	.align		4
.L_24:
        /*0084*/ 	.word	index@(.nv.constant0.triton_poi_fused_add_8)
        /*0088*/ 	.short	0x0210
        /*008a*/ 	.short	0x0020


	//----- nvinfo : EIATTR_SW_WAR
	.align		4
.L_25:
        /*008c*/ 	.byte	0x04, 0x36
        /*008e*/ 	.short	(.L_27 - .L_26)
.L_26:
        /*0090*/ 	.word	0x00000008
.L_27:


//--------------------- .nv.callgraph             --------------------------
	.section	.nv.callgraph,"",@"SHT_CUDA_CALLGRAPH"
	.align	4
	.sectionentsize	8
	.align		4
        /*0000*/ 	.word	0x00000000
	.align		4
        /*0004*/ 	.word	0xffffffff
	.align		4
        /*0008*/ 	.word	0x00000000
	.align		4
        /*000c*/ 	.word	0xfffffffe
	.align		4
        /*0010*/ 	.word	0x00000000
	.align		4
        /*0014*/ 	.word	0xfffffffd
	.align		4
        /*0018*/ 	.word	0x00000000
	.align		4
        /*001c*/ 	.word	0xfffffffc


//--------------------- .text.triton_poi_fused_add_8 --------------------------
	.section	.text.triton_poi_fused_add_8,"ax",@progbits
	.sectionflags	@"SHF_BARRIERS=1"
	.align	128
        .global         triton_poi_fused_add_8
        .type           triton_poi_fused_add_8,@function
        .size           triton_poi_fused_add_8,(.L_x_1 - triton_poi_fused_add_8)
        .other          triton_poi_fused_add_8,@"STO_CUDA_ENTRY STV_DEFAULT"
triton_poi_fused_add_8:
.text.triton_poi_fused_add_8:
[----:B------:R-:W0:Y:S02]  /*0000*/  LDC R1, c[0x0][0x28] ;  /* 0x00000a00ff017b82 */ /* 0x000e240000000800 */
[----:B------:R-:W1:Y:S01]  /*0010*/  S2R R13, SR_TID.X ;  /* 0x00000000000d7919 */ /* 0x000e620000002100 */
[----:B------:R-:W-:Y:S01]  /*0020*/  ULDC.64 UR6, c[0x0][0x208] ;  /* 0x0000820000067ab9 */ /* 0x000fe20000000a00 */
[----:B------:R-:W2:Y:S01]  /*0030*/  S2R R14, SR_CTAID.Y ;  /* 0x00000000000e7919 */ /* 0x000ea20000002600 */
[----:B------:R-:W3:Y:S01]  /*0040*/  S2R R0, SR_CTAID.X ;  /* 0x0000000000007919 */ /* 0x000ee20000002500 */
[----:B------:R-:W4:Y:S08]  /*0050*/  S2UR UR5, SR_CgaCtaId ;  /* 0x00000000000579c3 */ /* 0x000f300000008800 */
[----:B------:R-:W5:Y:S01]  /*0060*/  LDC.64 R8, c[0x0][0x220] ;  /* 0x00008800ff087b82 */ /* 0x000f620000000a00 */
[----:B-1----:R-:W-:-:S05]  /*0070*/  IMAD.SHL.U32 R2, R13, 0x2, RZ ;  /* 0x000000020d027824 */ /* 0x002fca00078e00ff */
[----:B------:R-:W-:Y:S02]  /*0080*/  LOP3.LUT R11, R2, 0xfe, RZ, 0xc0, !PT ;  /* 0x000000fe020b7812 */ /* 0x000fe400078ec0ff */
[----:B------:R-:W1:Y:S01]  /*0090*/  LDC.64 R2, c[0x0][0x218] ;  /* 0x00008600ff027b82 */ /* 0x000e620000000a00 */
[----:B---3--:R-:W-:Y:S02]  /*00a0*/  ISETP.GE.AND P0, PT, R0, 0x4, PT ;  /* 0x000000040000780c */ /* 0x008fe40003f06270 */
[----:B--2---:R-:W-:-:S04]  /*00b0*/  PRMT R4, R11, 0x6540, R14 ;  /* 0x000065400b047816 */ /* 0x004fc8000000000e */
[----:B------:R-:W-:Y:S02]  /*00c0*/  SHF.R.S32.HI R5, RZ, 0x1f, R4 ;  /* 0x0000001fff057819 */ /* 0x000fe40000011404 */
[----:B------:R-:W-:Y:S02]  /*00d0*/  ISETP.LT.AND P1, PT, R4, 0x100, !P0 ;  /* 0x000001000400780c */ /* 0x000fe40004721270 */
[----:B------:R-:W-:-:S04]  /*00e0*/  LEA.HI R5, R5, R4, RZ, 0x6 ;  /* 0x0000000405057211 */ /* 0x000fc800078f30ff */
[C---:B------:R-:W-:Y:S01]  /*00f0*/  LOP3.LUT R7, R5.reuse, 0xffffffc0, RZ, 0xc0, !PT ;  /* 0xffffffc005077812 */ /* 0x040fe200078ec0ff */
[----:B------:R-:W-:-:S04]  /*0100*/  IMAD.SHL.U32 R5, R5, 0x4, RZ ;  /* 0x0000000405057824 */ /* 0x000fc800078e00ff */
[----:B------:R-:W-:Y:S01]  /*0110*/  IMAD.IADD R7, R4, 0x1, -R7 ;  /* 0x0000000104077824 */ /* 0x000fe200078e0a07 */
[----:B------:R-:W-:-:S03]  /*0120*/  LOP3.LUT R6, R5, 0xffffff00, RZ, 0xc0, !PT ;  /* 0xffffff0005067812 */ /* 0x000fc600078ec0ff */
[----:B------:R-:W-:-:S04]  /*0130*/  IMAD R7, R0, 0x40, R7 ;  /* 0x0000004000077824 */ /* 0x000fc800078e0207 */
[----:B------:R-:W-:Y:S01]  /*0140*/  IMAD.IADD R5, R7, 0x1, R6 ;  /* 0x0000000107057824 */ /* 0x000fe200078e0206 */
[----:B------:R-:W-:-:S03]  /*0150*/  CS2R R6, SRZ ;  /* 0x0000000000067805 */ /* 0x000fc6000001ff00 */
[----:B-1----:R-:W-:Y:S01]  /*0160*/  IMAD.WIDE R4, R5, 0x4, R2 ;  /* 0x0000000405047825 */ /* 0x002fe200078e0202 */
[----:B------:R-:W-:Y:S01]  /*0170*/  UMOV UR4, 0x400 ;  /* 0x0000040000047882 */ /* 0x000fe20000000000 */
[----:B------:R-:W1:Y:S03]  /*0180*/  LDC.64 R2, c[0x0][0x210] ;  /* 0x00008400ff027b82 */ /* 0x000e660000000a00 */
[----:B------:R2:W3:Y:S01]  /*0190*/  @P1 LDG.E.EL.64 R6, desc[UR6][R4.64] ;  /* 0x0000000604061981 */ /* 0x0004e2000c2e1b00 */
[----:B----4-:R-:W-:Y:S01]  /*01a0*/  UPRMT UR4, UR5, 0x654, UR4 ;  /* 0x0000065405047896 */ /* 0x010fe20008000004 */
[----:B------:R-:W-:Y:S01]  /*01b0*/  LOP3.LUT R13, R13, 0x7f, RZ, 0xc0, !PT ;  /* 0x0000007f0d0d7812 */ /* 0x000fe200078ec0ff */
[----:B------:R-:W-:Y:S02]  /*01c0*/  IMAD.SHL.U32 R10, R14, 0x100, RZ ;  /* 0x000001000e0a7824 */ /* 0x000fe400078e00ff */
[----:B-----5:R-:W-:-:S02]  /*01d0*/  IMAD.WIDE R8, R0, 0x4, R8 ;  /* 0x0000000400087825 */ /* 0x020fc400078e0208 */
[----:B------:R-:W-:Y:S02]  /*01e0*/  LEA R12, R11, UR4, 0x3 ;  /* 0x000000040b0c7c11 */ /* 0x000fe4000f8e18ff */
[----:B------:R-:W-:Y:S02]  /*01f0*/  PRMT R11, R13, 0x6540, R14 ;  /* 0x000065400d0b7816 */ /* 0x000fe4000000000e */
[----:B------:R-:W-:Y:S02]  /*0200*/  LOP3.LUT R15, R10, 0x80, R13, 0xfe, !PT ;  /* 0x000000800a0f7812 */ /* 0x000fe400078efe0d */
[C---:B------:R-:W-:Y:S01]  /*0210*/  ISETP.LT.AND P1, PT, R11.reuse, 0x100, !P0 ;  /* 0x000001000b00780c */ /* 0x040fe20004721270 */
[--C-:B--2---:R-:W-:Y:S01]  /*0220*/  IMAD R5, R11, 0x4, R0.reuse ;  /* 0x000000040b057824 */ /* 0x104fe200078e0200 */
[----:B------:R-:W-:Y:S02]  /*0230*/  CS2R R10, SRZ ;  /* 0x00000000000a7805 */ /* 0x000fe4000001ff00 */
[C---:B------:R-:W-:Y:S01]  /*0240*/  ISETP.LT.AND P2, PT, R15.reuse, 0x100, !P0 ;  /* 0x000001000f00780c */ /* 0x040fe20004741270 */
[----:B------:R-:W-:-:S02]  /*0250*/  IMAD R15, R15, 0x4, R0 ;  /* 0x000000040f0f7824 */ /* 0x000fc400078e0200 */
[----:B-1----:R-:W-:-:S04]  /*0260*/  IMAD.WIDE R4, R5, 0x4, R2 ;  /* 0x0000000405047825 */ /* 0x002fc800078e0202 */
[----:B------:R-:W-:Y:S01]  /*0270*/  IMAD.WIDE R2, R15, 0x4, R2 ;  /* 0x000000040f027825 */ /* 0x000fe200078e0202 */
[----:B---3--:R1:W-:Y:S04]  /*0280*/  STS [R12], R6 ;  /* 0x000000060c007388 */ /* 0x0083e80000000800 */
[----:B------:R-:W-:Y:S01]  /*0290*/  STS [R12+0x8], R7 ;  /* 0x000008070c007388 */ /* 0x000fe20000000800 */
[----:B------:R-:W-:Y:S01]  /*02a0*/  BAR.SYNC.DEFER_BLOCKING 0x0 ;  /* 0x0000000000007b1d */ /* 0x000fe20000010000 */
[----:B-1----:R-:W-:-:S05]  /*02b0*/  IMAD.MOV.U32 R6, RZ, RZ, RZ ;  /* 0x000000ffff067224 */ /* 0x002fca00078e00ff */
[----:B------:R-:W2:Y:S04]  /*02c0*/  @!P0 LDG.E.EL R11, desc[UR6][R8.64] ;  /* 0x00000006080b8981 */ /* 0x000ea8000c2e1900 */
[----:B------:R-:W2:Y:S04]  /*02d0*/  @P1 LDG.E.EL R10, desc[UR6][R4.64] ;  /* 0x00000006040a1981 */ /* 0x000ea8000c2e1900 */
[----:B------:R-:W3:Y:S01]  /*02e0*/  @P2 LDG.E.EL R6, desc[UR6][R2.64] ;  /* 0x0000000602062981 */ /* 0x000ee2000c2e1900 */
[C---:B------:R-:W-:Y:S02]  /*02f0*/  LOP3.LUT R0, R13.reuse, 0x80, RZ, 0xfc, !PT ;  /* 0x000000800d007812 */ /* 0x040fe400078efcff */
[----:B------:R-:W-:-:S02]  /*0300*/  LEA R13, R13, UR4, 0x3 ;  /* 0x000000040d0d7c11 */ /* 0x000fc4000f8e18ff */
[----:B------:R-:W-:-:S04]  /*0310*/  LEA R0, R0, UR4, 0x3 ;  /* 0x0000000400007c11 */ /* 0x000fc8000f8e18ff */
[----:B------:R-:W1:Y:S04]  /*0320*/  LDS R13, [R13] ;  /* 0x000000000d0d7984 */ /* 0x000e680000000800 */
[----:B------:R-:W4:Y:S01]  /*0330*/  LDS R0, [R0] ;  /* 0x0000000000007984 */ /* 0x000f220000000800 */
[----:B------:R-:W-:Y:S01]  /*0340*/  BAR.SYNC.DEFER_BLOCKING 0x0 ;  /* 0x0000000000007b1d */ /* 0x000fe20000010000 */
[----:B--2---:R-:W-:-:S04]  /*0350*/  FADD R10, R11, R10 ;  /* 0x0000000a0b0a7221 */ /* 0x004fc80000000000 */
[----:B-1----:R-:W-:Y:S01]  /*0360*/  FADD R7, R13, R10 ;  /* 0x0000000a0d077221 */ /* 0x002fe20000000000 */
[----:B---3--:R-:W-:-:S04]  /*0370*/  FADD R11, R11, R6 ;  /* 0x000000060b0b7221 */ /* 0x008fc80000000000 */
[----:B------:R1:W-:Y:S01]  /*0380*/  @P1 STG.E desc[UR6][R4.64], R7 ;  /* 0x0000000704001986 */ /* 0x0003e2000c101906 */
[----:B----4-:R-:W-:Y:S01]  /*0390*/  FADD R11, R0, R11 ;  /* 0x0000000b000b7221 */ /* 0x010fe20000000000 */
[----:B------:R-:W-:Y:S06]  /*03a0*/  @!P2 EXIT ;  /* 0x000000000000a94d */ /* 0x000fec0003800000 */
[----:B------:R-:W-:Y:S01]  /*03b0*/  STG.E desc[UR6][R2.64], R11 ;  /* 0x0000000b02007986 */ /* 0x000fe2000c101906 */
[----:B------:R-:W-:Y:S05]  /*03c0*/  EXIT ;  /* 0x000000000000794d */ /* 0x000fea0003800000 */
.L_x_0:
[----:B------:R-:W-:-:S00]  /*03d0*/  BRA `(.L_x_0) ;  /* 0xfffffffc00fc7947 */ /* 0x000fc0000383ffff */
[----:B------:R-:W-:-:S00]  /*03e0*/  NOP ;  /* 0x0000000000007918 */ /* 0x000fc00000000000 */
        /* <DEDUP_REMOVED lines=9> */
.L_x_1:


//--------------------- .nv.shared.triton_poi_fused_add_8 --------------------------
	.section	.nv.shared.triton_poi_fused_add_8,"aw",@nobits
	.sectionflags	@""
	.align	16
	.zero		1024


//--------------------- .nv.constant0.triton_poi_fused_add_8 --------------------------
	.section	.nv.constant0.triton_poi_fused_add_8,"a",@progbits
	.sectionflags	@""
	.align	4
.nv.constant0.triton_poi_fused_add_8:
	.zero		560
